//
// Generated by NVIDIA NVVM Compiler
//
// Compiler Build ID: CL-36424714
// Cuda compilation tools, release 13.0, V13.0.88
// Based on NVVM 20.0.0
//

.version 9.0
.target sm_100
.address_size 64

	// .globl	_Z7forwardPfS_fffPKfi

.visible .entry _Z7forwardPfS_fffPKfi(
	.param .u64 .ptr .align 1 _Z7forwardPfS_fffPKfi_param_0,
	.param .u64 .ptr .align 1 _Z7forwardPfS_fffPKfi_param_1,
	.param .f32 _Z7forwardPfS_fffPKfi_param_2,
	.param .f32 _Z7forwardPfS_fffPKfi_param_3,
	.param .f32 _Z7forwardPfS_fffPKfi_param_4,
	.param .u64 .ptr .align 1 _Z7forwardPfS_fffPKfi_param_5,
	.param .u32 _Z7forwardPfS_fffPKfi_param_6
)
{
	.reg .pred 	%p<2>;
	.reg .b32 	%r<6>;
	.reg .b32 	%f<13>;
	.reg .b64 	%rd<11>;

	ld.param.u64 	%rd1, [_Z7forwardPfS_fffPKfi_param_0];
	ld.param.u64 	%rd2, [_Z7forwardPfS_fffPKfi_param_1];
	ld.param.f32 	%f1, [_Z7forwardPfS_fffPKfi_param_2];
	ld.param.f32 	%f2, [_Z7forwardPfS_fffPKfi_param_3];
	ld.param.f32 	%f3, [_Z7forwardPfS_fffPKfi_param_4];
	ld.param.u64 	%rd3, [_Z7forwardPfS_fffPKfi_param_5];
	ld.param.u32 	%r2, [_Z7forwardPfS_fffPKfi_param_6];
	mov.u32 	%r3, %tid.x;
	mov.u32 	%r4, %ctaid.x;
	mov.u32 	%r5, %ntid.x;
	mad.lo.s32 	%r1, %r4, %r5, %r3;
	setp.ge.s32 	%p1, %r1, %r2;
	@%p1 bra 	$L__BB0_2;
	cvta.to.global.u64 	%rd4, %rd2;
	cvta.to.global.u64 	%rd5, %rd1;
	cvta.to.global.u64 	%rd6, %rd3;
	mul.wide.s32 	%rd7, %r1, 4;
	add.s64 	%rd8, %rd4, %rd7;
	ld.global.f32 	%f4, [%rd8];
	mul.f32 	%f5, %f3, %f4;
	add.s64 	%rd9, %rd5, %rd7;
	ld.global.f32 	%f6, [%rd9];
	add.s64 	%rd10, %rd6, %rd7;
	ld.global.f32 	%f7, [%rd10];
	fma.rn.f32 	%f8, %f2, %f6, %f7;
	mul.f32 	%f9, %f1, %f8;
	sub.f32 	%f10, %f5, %f9;
	st.global.f32 	[%rd8], %f10;
	ld.global.f32 	%f11, [%rd9];
	add.f32 	%f12, %f11, %f10;
	st.global.f32 	[%rd9], %f12;
$L__BB0_2:
	ret;

}


// ===== COMPILED SASS (sm_100) =====

	.target	sm_100

	.elftype	@"ET_EXEC"


//--------------------- .note.nv.tkinfo           --------------------------
	.section	.note.nv.tkinfo,"",@"SHT_NOTE"
	.sectionflags	@"SHF_NOTE_NV_TKINFO"
	.tkinfo
        /*0018*/ 	.word	0x00000002
        /*0030*/ 	.string	""
        /*0030*/ 	.string	"ptxas"
        /*0030*/ 	.string	"Cuda compilation tools, release 13.0, V13.0.88"
        /*0030*/ 	.string	"Build cuda_13.0.r13.0/compiler.36424714_0"
        /*0030*/ 	.string	"-arch sm_100 -m 64 "



//--------------------- .note.nv.cuinfo           --------------------------
	.section	.note.nv.cuinfo,"",@"SHT_NOTE"
	.sectionflags	@"SHF_NOTE_NV_CUINFO"
        /*0018*/ 	.short	0x0002
        /*001a*/ 	.short	0x0064
        /*001c*/ 	.short	0x0082
	.zero		2


//--------------------- .nv.info                  --------------------------
	.section	.nv.info,"",@"SHT_CUDA_INFO"
	.align	4


	//----- nvinfo : EIATTR_REGCOUNT
	.align		4
        /*0000*/ 	.byte	0x04, 0x2f
        /*0002*/ 	.short	(.L_1 - .L_0)
	.align		4
.L_0:
        /*0004*/ 	.word	index@(_Z7forwardPfS_fffPKfi)
        /*0008*/ 	.word	0x0000000c


	//----- nvinfo : EIATTR_FRAME_SIZE
	.align		4
.L_1:
        /*000c*/ 	.byte	0x04, 0x11
        /*000e*/ 	.short	(.L_3 - .L_2)
	.align		4
.L_2:
        /*0010*/ 	.word	index@(_Z7forwardPfS_fffPKfi)
        /*0014*/ 	.word	0x00000000


	//----- nvinfo : EIATTR_MIN_STACK_SIZE
	.align		4
.L_3:
        /*0018*/ 	.byte	0x04, 0x12
        /*001a*/ 	.short	(.L_5 - .L_4)
	.align		4
.L_4:
        /*001c*/ 	.word	index@(_Z7forwardPfS_fffPKfi)
        /*0020*/ 	.word	0x00000000
.L_5:


//--------------------- .nv.compat                --------------------------
	.section	.nv.compat,"",@"SHT_CUDA_COMPAT_INFO"
	.align	4
        /*0000*/ 	.byte	0x02, 0x09, 0x00, 0x00, 0x02, 0x02, 0x01, 0x00, 0x02, 0x05, 0x05, 0x00, 0x03, 0x07, 0x01, 0x01
        /*0010*/ 	.byte	0x02, 0x03, 0x00, 0x00, 0x02, 0x06, 0x01, 0x00, 0x04, 0x0b, 0x08, 0x00, 0x09, 0x00, 0x00, 0x00
        /*0020*/ 	.byte	0x00, 0x00, 0x00, 0x00


//--------------------- .nv.info._Z7forwardPfS_fffPKfi --------------------------
	.section	.nv.info._Z7forwardPfS_fffPKfi,"",@"SHT_CUDA_INFO"
	.sectionflags	@""
	.align	4


	//----- nvinfo : EIATTR_CUDA_API_VERSION
	.align		4
        /*0000*/ 	.byte	0x04, 0x37
        /*0002*/ 	.short	(.L_7 - .L_6)
.L_6:
        /*0004*/ 	.word	0x00000082


	//----- nvinfo : EIATTR_KPARAM_INFO
	.align		4
.L_7:
        /*0008*/ 	.byte	0x04, 0x17
        /*000a*/ 	.short	(.L_9 - .L_8)
.L_8:
        /*000c*/ 	.word	0x00000000
        /*0010*/ 	.short	0x0006
        /*0012*/ 	.short	0x0028
        /*0014*/ 	.byte	0x00, 0xf0, 0x11, 0x00


	//----- nvinfo : EIATTR_KPARAM_INFO
	.align		4
.L_9:
        /*0018*/ 	.byte	0x04, 0x17
        /*001a*/ 	.short	(.L_11 - .L_10)
.L_10:
        /*001c*/ 	.word	0x00000000
        /*0020*/ 	.short	0x0005
        /*0022*/ 	.short	0x0020
        /*0024*/ 	.byte	0x00, 0xf5, 0x21, 0x00


	//----- nvinfo : EIATTR_KPARAM_INFO
	.align		4
.L_11:
        /*0028*/ 	.byte	0x04, 0x17
        /*002a*/ 	.short	(.L_13 - .L_12)
.L_12:
        /*002c*/ 	.word	0x00000000
        /*0030*/ 	.short	0x0004
        /*0032*/ 	.short	0x0018
        /*0034*/ 	.byte	0x00, 0xf0, 0x11, 0x00


	//----- nvinfo : EIATTR_KPARAM_INFO
	.align		4
.L_13:
        /*0038*/ 	.byte	0x04, 0x17
        /*003a*/ 	.short	(.L_15 - .L_14)
.L_14:
        /*003c*/ 	.word	0x00000000
        /*0040*/ 	.short	0x0003
        /*0042*/ 	.short	0x0014
        /*0044*/ 	.byte	0x00, 0xf0, 0x11, 0x00


	//----- nvinfo : EIATTR_KPARAM_INFO
	.align		4
.L_15:
        /*0048*/ 	.byte	0x04, 0x17
        /*004a*/ 	.short	(.L_17 - .L_16)
.L_16:
        /*004c*/ 	.word	0x00000000
        /*0050*/ 	.short	0x0002
        /*0052*/ 	.short	0x0010
        /*0054*/ 	.byte	0x00, 0xf0, 0x11, 0x00


	//----- nvinfo : EIATTR_KPARAM_INFO
	.align		4
.L_17:
        /*0058*/ 	.byte	0x04, 0x17
        /*005a*/ 	.short	(.L_19 - .L_18)
.L_18:
        /*005c*/ 	.word	0x00000000
        /*0060*/ 	.short	0x0001
        /*0062*/ 	.short	0x0008
        /*0064*/ 	.byte	0x00, 0xf5, 0x21, 0x00


	//----- nvinfo : EIATTR_KPARAM_INFO
	.align		4
.L_19:
        /*0068*/ 	.byte	0x04, 0x17
        /*006a*/ 	.short	(.L_21 - .L_20)
.L_20:
        /*006c*/ 	.word	0x00000000
        /*0070*/ 	.short	0x0000
        /*0072*/ 	.short	0x0000
        /*0074*/ 	.byte	0x00, 0xf5, 0x21, 0x00


	//----- nvinfo : EIATTR_SPARSE_MMA_MASK
	.align		4
.L_21:
        /*0078*/ 	.byte	0x03, 0x50
        /*007a*/ 	.short	0x0000


	//----- nvinfo : EIATTR_MAXREG_COUNT
	.align		4
        /*007c*/ 	.byte	0x03, 0x1b
        /*007e*/ 	.short	0x00ff


	//----- nvinfo : EIATTR_MERCURY_ISA_VERSION
	.align		4
        /*0080*/ 	.byte	0x03, 0x5f
        /*0082*/ 	.short	0x0101


	//----- nvinfo : EIATTR_VRC_CTA_INIT_COUNT
	.align		4
        /*0084*/ 	.byte	0x02, 0x4a
	.zero		1
	.zero		1


	//----- nvinfo : EIATTR_EXIT_INSTR_OFFSETS
	.align		4
        /*0088*/ 	.byte	0x04, 0x1c
        /*008a*/ 	.short	(.L_23 - .L_22)


	//   ....[0]....
.L_22:
        /*008c*/ 	.word	0x00000070


	//   ....[1]....
        /*0090*/ 	.word	0x000001b0


	//----- nvinfo : EIATTR_CBANK_PARAM_SIZE
	.align		4
.L_23:
        /*0094*/ 	.byte	0x03, 0x19
        /*0096*/ 	.short	0x002c


	//----- nvinfo : EIATTR_PARAM_CBANK
	.align		4
        /*0098*/ 	.byte	0x04, 0x0a
        /*009a*/ 	.short	(.L_25 - .L_24)
	.align		4
.L_24:
        /*009c*/ 	.word	index@(.nv.constant0._Z7forwardPfS_fffPKfi)
        /*00a0*/ 	.short	0x0380
        /*00a2*/ 	.short	0x002c


	//----- nvinfo : EIATTR_SW_WAR
	.align		4
.L_25:
        /*00a4*/ 	.byte	0x04, 0x36
        /*00a6*/ 	.short	(.L_27 - .L_26)
.L_26:
        /*00a8*/ 	.word	0x00000008
.L_27:


//--------------------- .nv.callgraph             --------------------------
	.section	.nv.callgraph,"",@"SHT_CUDA_CALLGRAPH"
	.align	4
	.sectionentsize	8
	.align		4
        /*0000*/ 	.word	0x00000000
	.align		4
        /*0004*/ 	.word	0xffffffff
	.align		4
        /*0008*/ 	.word	0x00000000
	.align		4
        /*000c*/ 	.word	0xfffffffe
	.align		4
        /*0010*/ 	.word	0x00000000
	.align		4
        /*0014*/ 	.word	0xfffffffd
	.align		4
        /*0018*/ 	.word	0x00000000
	.align		4
        /*001c*/ 	.word	0xfffffffc


//--------------------- .text._Z7forwardPfS_fffPKfi --------------------------
	.section	.text._Z7forwardPfS_fffPKfi,"ax",@progbits
	.align	128
        .global         _Z7forwardPfS_fffPKfi
        .type           _Z7forwardPfS_fffPKfi,@function
        .size           _Z7forwardPfS_fffPKfi,(.L_x_1 - _Z7forwardPfS_fffPKfi)
        .other          _Z7forwardPfS_fffPKfi,@"STO_CUDA_ENTRY STV_DEFAULT"
_Z7forwardPfS_fffPKfi:
.text._Z7forwardPfS_fffPKfi:
[----:B------:R-:W-:Y:S01]  /*0000*/  LDC R1, c[0x0][0x37c] ;  /* 0x0000df00ff017b82 */ /* 0x000fe20000000800 */
[----:B------:R-:W0:Y:S07]  /*0010*/  S2R R9, SR_TID.X ;  /* 0x0000000000097919 */ /* 0x000e2e0000002100 */
[----:B------:R-:W0:Y:S01]  /*0020*/  S2UR UR4, SR_CTAID.X ;  /* 0x00000000000479c3 */ /* 0x000e220000002500 */
[----:B------:R-:W1:Y:S07]  /*0030*/  LDCU UR5, c[0x0][0x3a8] ;  /* 0x00007500ff0577ac */ /* 0x000e6e0008000800 */
[----:B------:R-:W0:Y:S02]  /*0040*/  LDC R0, c[0x0][0x360] ;  /* 0x0000d800ff007b82 */ /* 0x000e240000000800 */
[----:B0-----:R-:W-:-:S05]  /*0050*/  IMAD R9, R0, UR4, R9 ;  /* 0x0000000400097c24 */ /* 0x001fca000f8e0209 */
[----:B-1----:R-:W-:-:S13]  /*0060*/  ISETP.GE.AND P0, PT, R9, UR5, PT ;  /* 0x0000000509007c0c */ /* 0x002fda000bf06270 */
[----:B------:R-:W-:Y:S05]  /*0070*/  @P0 EXIT ;  /* 0x000000000000094d */ /* 0x000fea0003800000 */
[----:B------:R-:W0:Y:S01]  /*0080*/  LDC.64 R6, c[0x0][0x3a0] ;  /* 0x0000e800ff067b82 */ /* 0x000e220000000a00 */
[----:B------:R-:W1:Y:S01]  /*0090*/  LDCU.64 UR4, c[0x0][0x358] ;  /* 0x00006b00ff0477ac */ /* 0x000e620008000a00 */
[----:B------:R-:W2:Y:S06]  /*00a0*/  LDCU.64 UR6, c[0x0][0x390] ;  /* 0x00007200ff0677ac */ /* 0x000eac0008000a00 */
[----:B------:R-:W3:Y:S01]  /*00b0*/  LDC.64 R4, c[0x0][0x380] ;  /* 0x0000e000ff047b82 */ /* 0x000ee20000000a00 */
[----:B------:R-:W4:Y:S07]  /*00c0*/  LDCU UR8, c[0x0][0x398] ;  /* 0x00007300ff0877ac */ /* 0x000f2e0008000800 */
[----:B------:R-:W5:Y:S01]  /*00d0*/  LDC.64 R2, c[0x0][0x388] ;  /* 0x0000e200ff027b82 */ /* 0x000f620000000a00 */
[----:B0-----:R-:W-:-:S06]  /*00e0*/  IMAD.WIDE R6, R9, 0x4, R6 ;  /* 0x0000000409067825 */ /* 0x001fcc00078e0206 */
[----:B-1----:R-:W2:Y:S01]  /*00f0*/  LDG.E R7, desc[UR4][R6.64] ;  /* 0x0000000406077981 */ /* 0x002ea2000c1e1900 */
[----:B---3--:R-:W-:-:S05]  /*0100*/  IMAD.WIDE R4, R9, 0x4, R4 ;  /* 0x0000000409047825 */ /* 0x008fca00078e0204 */
[----:B------:R-:W2:Y:S01]  /*0110*/  LDG.E R8, desc[UR4][R4.64] ;  /* 0x0000000404087981 */ /* 0x000ea2000c1e1900 */
[----:B-----5:R-:W-:-:S05]  /*0120*/  IMAD.WIDE R2, R9, 0x4, R2 ;  /* 0x0000000409027825 */ /* 0x020fca00078e0202 */
[----:B------:R-:W4:Y:S01]  /*0130*/  LDG.E R0, desc[UR4][R2.64] ;  /* 0x0000000402007981 */ /* 0x000f22000c1e1900 */
[----:B--2---:R-:W-:-:S04]  /*0140*/  FFMA R8, R8, UR7, R7 ;  /* 0x0000000708087c23 */ /* 0x004fc80008000007 */
[----:B------:R-:W-:-:S04]  /*0150*/  FMUL R9, R8, UR6 ;  /* 0x0000000608097c20 */ /* 0x000fc80008400000 */
[----:B----4-:R-:W-:-:S05]  /*0160*/  FFMA R9, R0, UR8, -R9 ;  /* 0x0000000800097c23 */ /* 0x010fca0008000809 */
[----:B------:R-:W-:Y:S04]  /*0170*/  STG.E desc[UR4][R2.64], R9 ;  /* 0x0000000902007986 */ /* 0x000fe8000c101904 */
[----:B------:R-:W2:Y:S02]  /*0180*/  LDG.E R0, desc[UR4][R4.64] ;  /* 0x0000000404007981 */ /* 0x000ea4000c1e1900 */
[----:B--2---:R-:W-:-:S05]  /*0190*/  FADD R7, R9, R0 ;  /* 0x0000000009077221 */ /* 0x004fca0000000000 */
[----:B------:R-:W-:Y:S01]  /*01a0*/  STG.E desc[UR4][R4.64], R7 ;  /* 0x0000000704007986 */ /* 0x000fe2000c101904 */
[----:B------:R-:W-:Y:S05]  /*01b0*/  EXIT ;  /* 0x000000000000794d */ /* 0x000fea0003800000 */
.L_x_0:
[----:B------:R-:W-:-:S00]  /*01c0*/  BRA `(.L_x_0) ;  /* 0xfffffffc00fc7947 */ /* 0x000fc0000383ffff */
[----:B------:R-:W-:-:S00]  /*01d0*/  NOP ;  /* 0x0000000000007918 */ /* 0x000fc00000000000 */
        /* <DEDUP_REMOVED lines=10> */
.L_x_1:


//--------------------- .nv.shared.reserved.0     --------------------------
	.section	.nv.shared.reserved.0,"aw",@nobits
	.weak		__nv_reservedSMEM_offset_0_alias
	.size		__nv_reservedSMEM_offset_0_alias, 0, 64
	.other		__nv_reservedSMEM_offset_0_alias,@"STO_CUDA_RESERVED_SHARED STV_DEFAULT"
__nv_reservedSMEM_offset_0_alias:
	.zero		0
	.zero		64


//--------------------- .nv.constant0._Z7forwardPfS_fffPKfi --------------------------
	.section	.nv.constant0._Z7forwardPfS_fffPKfi,"a",@progbits
	.sectionflags	@""
	.align	4
.nv.constant0._Z7forwardPfS_fffPKfi:
	.zero		940


//--------------------- SYMBOLS --------------------------

	.type		.nv.reservedSmem.offset0,@object
	.size		.nv.reservedSmem.offset0,0x4
